//
// Generated by NVIDIA NVVM Compiler
//
// Compiler Build ID: CL-36424714
// Cuda compilation tools, release 13.0, V13.0.88
// Based on NVVM 20.0.0
//

.version 9.0
.target sm_100
.address_size 64

	// .globl	_Z10distances3PdS_S_Pi
.global .align 4 .b8 precalc_xorwow_matrix[102400];
.global .align 4 .b8 precalc_xorwow_offset_matrix[102400];
.global .align 4 .b8 mrg32k3aM1[2304];
.global .align 4 .b8 mrg32k3aM2[2304];
.global .align 4 .b8 mrg32k3aM1SubSeq[2016];
.global .align 4 .b8 mrg32k3aM2SubSeq[2016];
.global .align 4 .b8 mrg32k3aM1Seq[2304];
.global .align 4 .b8 mrg32k3aM2Seq[2304];
.const .align 8 .b8 __cr_lgamma_table[72];

.visible .entry _Z10distances3PdS_S_Pi(
	.param .u64 .ptr .align 1 _Z10distances3PdS_S_Pi_param_0,
	.param .u64 .ptr .align 1 _Z10distances3PdS_S_Pi_param_1,
	.param .u64 .ptr .align 1 _Z10distances3PdS_S_Pi_param_2,
	.param .u64 .ptr .align 1 _Z10distances3PdS_S_Pi_param_3
)
{
	.reg .pred 	%p<3>;
	.reg .b32 	%r<58>;
	.reg .b64 	%rd<26>;
	.reg .b64 	%fd<9>;

	ld.param.u64 	%rd2, [_Z10distances3PdS_S_Pi_param_0];
	ld.param.u64 	%rd3, [_Z10distances3PdS_S_Pi_param_1];
	ld.param.u64 	%rd4, [_Z10distances3PdS_S_Pi_param_2];
	ld.param.u64 	%rd5, [_Z10distances3PdS_S_Pi_param_3];
	cvta.to.global.u64 	%rd1, %rd5;
	mov.u32 	%r1, %tid.x;
	setp.ne.s32 	%p1, %r1, 0;
	@%p1 bra 	$L__BB0_2;
	mov.u32 	%r3, %ctaid.x;
	mul.wide.u32 	%rd6, %r3, 4;
	add.s64 	%rd7, %rd1, %rd6;
	mov.b32 	%r4, 0;
	st.global.u32 	[%rd7], %r4;
$L__BB0_2:
	bar.sync 	0;
	mov.u32 	%r2, %ctaid.x;
	mov.u32 	%r5, %ntid.x;
	mad.lo.s32 	%r6, %r2, %r5, %r1;
	// begin inline asm
	mov.u64 	%rd8, %clock64;
	// end inline asm
	cvt.s64.s32 	%rd9, %r6;
	add.s64 	%rd10, %rd8, %rd9;
	cvt.u32.u64 	%r7, %rd10;
	xor.b32  	%r8, %r7, -1429050551;
	mul.lo.s32 	%r9, %r8, 1099087573;
	{ .reg .b32 tmp; mov.b64 {tmp, %r10}, %rd10; }
	xor.b32  	%r11, %r10, -136515619;
	mul.lo.s32 	%r12, %r11, -1703105765;
	add.s32 	%r13, %r9, %r12;
	add.s32 	%r14, %r13, 6615241;
	add.s32 	%r15, %r9, 123456789;
	xor.b32  	%r16, %r9, 362436069;
	add.s32 	%r17, %r12, 521288629;
	xor.b32  	%r18, %r12, 88675123;
	add.s32 	%r19, %r9, 5783321;
	shr.u32 	%r20, %r15, 2;
	xor.b32  	%r21, %r20, %r15;
	shl.b32 	%r22, %r19, 4;
	shl.b32 	%r23, %r21, 1;
	xor.b32  	%r24, %r22, %r23;
	xor.b32  	%r25, %r24, %r19;
	xor.b32  	%r26, %r25, %r21;
	add.s32 	%r27, %r14, %r26;
	add.s32 	%r28, %r27, 362437;
	shr.u32 	%r29, %r16, 2;
	xor.b32  	%r30, %r29, %r16;
	shl.b32 	%r31, %r26, 4;
	shl.b32 	%r32, %r30, 1;
	xor.b32  	%r33, %r32, %r31;
	xor.b32  	%r34, %r33, %r30;
	xor.b32  	%r35, %r34, %r26;
	add.s32 	%r36, %r14, %r35;
	add.s32 	%r37, %r36, 724874;
	cvt.u64.u32 	%rd11, %r28;
	mul.wide.u32 	%rd12, %r37, 2097152;
	xor.b64  	%rd13, %rd12, %rd11;
	cvt.rn.f64.u64 	%fd2, %rd13;
	fma.rn.f64 	%fd3, %fd2, 0d3CA0000000000000, 0d3C90000000000000;
	cvta.to.global.u64 	%rd14, %rd2;
	mul.wide.s32 	%rd15, %r6, 8;
	add.s64 	%rd16, %rd14, %rd15;
	st.global.f64 	[%rd16], %fd3;
	shr.u32 	%r38, %r17, 2;
	xor.b32  	%r39, %r38, %r17;
	shl.b32 	%r40, %r35, 4;
	shl.b32 	%r41, %r39, 1;
	xor.b32  	%r42, %r41, %r40;
	xor.b32  	%r43, %r42, %r39;
	xor.b32  	%r44, %r43, %r35;
	add.s32 	%r45, %r14, %r44;
	add.s32 	%r46, %r45, 1087311;
	shr.u32 	%r47, %r18, 2;
	xor.b32  	%r48, %r47, %r18;
	shl.b32 	%r49, %r44, 4;
	shl.b32 	%r50, %r48, 1;
	xor.b32  	%r51, %r50, %r49;
	xor.b32  	%r52, %r51, %r48;
	xor.b32  	%r53, %r52, %r44;
	add.s32 	%r54, %r14, %r53;
	add.s32 	%r55, %r54, 1449748;
	cvt.u64.u32 	%rd17, %r46;
	mul.wide.u32 	%rd18, %r55, 2097152;
	xor.b64  	%rd19, %rd18, %rd17;
	cvt.rn.f64.u64 	%fd4, %rd19;
	fma.rn.f64 	%fd5, %fd4, 0d3CA0000000000000, 0d3C90000000000000;
	cvta.to.global.u64 	%rd20, %rd3;
	add.s64 	%rd21, %rd20, %rd15;
	st.global.f64 	[%rd21], %fd5;
	ld.global.f64 	%fd6, [%rd16];
	mul.f64 	%fd7, %fd5, %fd5;
	fma.rn.f64 	%fd8, %fd6, %fd6, %fd7;
	sqrt.rn.f64 	%fd1, %fd8;
	cvta.to.global.u64 	%rd22, %rd4;
	add.s64 	%rd23, %rd22, %rd15;
	st.global.f64 	[%rd23], %fd1;
	setp.gt.s32 	%p2, %r6, 499999999;
	@%p2 bra 	$L__BB0_4;
	mul.wide.u32 	%rd24, %r2, 4;
	add.s64 	%rd25, %rd1, %rd24;
	cvt.rzi.s32.f64 	%r56, %fd1;
	atom.global.add.u32 	%r57, [%rd25], %r56;
$L__BB0_4:
	ret;

}


// ===== COMPILED SASS (sm_100) =====

	.target	sm_100

	.elftype	@"ET_EXEC"


//--------------------- .note.nv.tkinfo           --------------------------
	.section	.note.nv.tkinfo,"",@"SHT_NOTE"
	.sectionflags	@"SHF_NOTE_NV_TKINFO"
	.tkinfo
        /*0018*/ 	.word	0x00000002
        /*0030*/ 	.string	""
        /*0030*/ 	.string	"ptxas"
        /*0030*/ 	.string	"Cuda compilation tools, release 13.0, V13.0.88"
        /*0030*/ 	.string	"Build cuda_13.0.r13.0/compiler.36424714_0"
        /*0030*/ 	.string	"-arch sm_100 -m 64 "



//--------------------- .note.nv.cuinfo           --------------------------
	.section	.note.nv.cuinfo,"",@"SHT_NOTE"
	.sectionflags	@"SHF_NOTE_NV_CUINFO"
        /*0018*/ 	.short	0x0002
        /*001a*/ 	.short	0x0064
        /*001c*/ 	.short	0x0082
	.zero		2


//--------------------- .nv.info                  --------------------------
	.section	.nv.info,"",@"SHT_CUDA_INFO"
	.align	4


	//----- nvinfo : EIATTR_REGCOUNT
	.align		4
        /*0000*/ 	.byte	0x04, 0x2f
        /*0002*/ 	.short	(.L_10 - .L_9)
	.align		4
.L_9:
        /*0004*/ 	.word	index@(_Z10distances3PdS_S_Pi)
        /*0008*/ 	.word	0x00000016


	//----- nvinfo : EIATTR_FRAME_SIZE
	.align		4
.L_10:
        /*000c*/ 	.byte	0x04, 0x11
        /*000e*/ 	.short	(.L_12 - .L_11)
	.align		4
.L_11:
        /*0010*/ 	.word	index@($__internal_0_$__cuda_sm20_dsqrt_rn_f64_mediumpath_v1)
        /*0014*/ 	.word	0x00000000


	//----- nvinfo : EIATTR_FRAME_SIZE
	.align		4
.L_12:
        /*0018*/ 	.byte	0x04, 0x11
        /*001a*/ 	.short	(.L_14 - .L_13)
	.align		4
.L_13:
        /*001c*/ 	.word	index@(_Z10distances3PdS_S_Pi)
        /*0020*/ 	.word	0x00000000


	//----- nvinfo : EIATTR_MIN_STACK_SIZE
	.align		4
.L_14:
        /*0024*/ 	.byte	0x04, 0x12
        /*0026*/ 	.short	(.L_16 - .L_15)
	.align		4
.L_15:
        /*0028*/ 	.word	index@(_Z10distances3PdS_S_Pi)
        /*002c*/ 	.word	0x00000000
.L_16:


//--------------------- .nv.compat                --------------------------
	.section	.nv.compat,"",@"SHT_CUDA_COMPAT_INFO"
	.align	4
        /*0000*/ 	.byte	0x02, 0x09, 0x00, 0x00, 0x02, 0x02, 0x01, 0x00, 0x02, 0x05, 0x05, 0x00, 0x03, 0x07, 0x01, 0x01
        /*0010*/ 	.byte	0x02, 0x03, 0x00, 0x00, 0x02, 0x06, 0x01, 0x00, 0x04, 0x0b, 0x08, 0x00, 0x01, 0x00, 0x00, 0x00
        /*0020*/ 	.byte	0x00, 0x00, 0x00, 0x00


//--------------------- .nv.info._Z10distances3PdS_S_Pi --------------------------
	.section	.nv.info._Z10distances3PdS_S_Pi,"",@"SHT_CUDA_INFO"
	.sectionflags	@""
	.align	4


	//----- nvinfo : EIATTR_CUDA_API_VERSION
	.align		4
        /*0000*/ 	.byte	0x04, 0x37
        /*0002*/ 	.short	(.L_18 - .L_17)
.L_17:
        /*0004*/ 	.word	0x00000082


	//----- nvinfo : EIATTR_KPARAM_INFO
	.align		4
.L_18:
        /*0008*/ 	.byte	0x04, 0x17
        /*000a*/ 	.short	(.L_20 - .L_19)
.L_19:
        /*000c*/ 	.word	0x00000000
        /*0010*/ 	.short	0x0003
        /*0012*/ 	.short	0x0018
        /*0014*/ 	.byte	0x00, 0xf5, 0x21, 0x00


	//----- nvinfo : EIATTR_KPARAM_INFO
	.align		4
.L_20:
        /*0018*/ 	.byte	0x04, 0x17
        /*001a*/ 	.short	(.L_22 - .L_21)
.L_21:
        /*001c*/ 	.word	0x00000000
        /*0020*/ 	.short	0x0002
        /*0022*/ 	.short	0x0010
        /*0024*/ 	.byte	0x00, 0xf5, 0x21, 0x00


	//----- nvinfo : EIATTR_KPARAM_INFO
	.align		4
.L_22:
        /*0028*/ 	.byte	0x04, 0x17
        /*002a*/ 	.short	(.L_24 - .L_23)
.L_23:
        /*002c*/ 	.word	0x00000000
        /*0030*/ 	.short	0x0001
        /*0032*/ 	.short	0x0008
        /*0034*/ 	.byte	0x00, 0xf5, 0x21, 0x00


	//----- nvinfo : EIATTR_KPARAM_INFO
	.align		4
.L_24:
        /*0038*/ 	.byte	0x04, 0x17
        /*003a*/ 	.short	(.L_26 - .L_25)
.L_25:
        /*003c*/ 	.word	0x00000000
        /*0040*/ 	.short	0x0000
        /*0042*/ 	.short	0x0000
        /*0044*/ 	.byte	0x00, 0xf5, 0x21, 0x00


	//----- nvinfo : EIATTR_SPARSE_MMA_MASK
	.align		4
.L_26:
        /*0048*/ 	.byte	0x03, 0x50
        /*004a*/ 	.short	0x0000


	//----- nvinfo : EIATTR_MAXREG_COUNT
	.align		4
        /*004c*/ 	.byte	0x03, 0x1b
        /*004e*/ 	.short	0x00ff


	//----- nvinfo : EIATTR_NUM_BARRIERS
	.align		4
        /*0050*/ 	.byte	0x02, 0x4c
        /*0052*/ 	.byte	0x01
	.zero		1


	//----- nvinfo : EIATTR_MERCURY_ISA_VERSION
	.align		4
        /*0054*/ 	.byte	0x03, 0x5f
        /*0056*/ 	.short	0x0101


	//----- nvinfo : EIATTR_INT_WARP_WIDE_INSTR_OFFSETS
	.align		4
        /*0058*/ 	.byte	0x04, 0x31
        /*005a*/ 	.short	(.L_28 - .L_27)


	//   ....[0]....
.L_27:
        /*005c*/ 	.word	0x00000670


	//   ....[1]....
        /*0060*/ 	.word	0x00000690


	//----- nvinfo : EIATTR_VRC_CTA_INIT_COUNT
	.align		4
.L_28:
        /*0064*/ 	.byte	0x02, 0x4a
	.zero		1
	.zero		1


	//----- nvinfo : EIATTR_EXIT_INSTR_OFFSETS
	.align		4
        /*0068*/ 	.byte	0x04, 0x1c
        /*006a*/ 	.short	(.L_30 - .L_29)


	//   ....[0]....
.L_29:
        /*006c*/ 	.word	0x00000630


	//   ....[1]....
        /*0070*/ 	.word	0x000006e0


	//----- nvinfo : EIATTR_CRS_STACK_SIZE
	.align		4
.L_30:
        /*0074*/ 	.byte	0x04, 0x1e
        /*0076*/ 	.short	(.L_32 - .L_31)
.L_31:
        /*0078*/ 	.word	0x00000000


	//----- nvinfo : EIATTR_CBANK_PARAM_SIZE
	.align		4
.L_32:
        /*007c*/ 	.byte	0x03, 0x19
        /*007e*/ 	.short	0x0020


	//----- nvinfo : EIATTR_PARAM_CBANK
	.align		4
        /*0080*/ 	.byte	0x04, 0x0a
        /*0082*/ 	.short	(.L_34 - .L_33)
	.align		4
.L_33:
        /*0084*/ 	.word	index@(.nv.constant0._Z10distances3PdS_S_Pi)
        /*0088*/ 	.short	0x0380
        /*008a*/ 	.short	0x0020


	//----- nvinfo : EIATTR_SW_WAR
	.align		4
.L_34:
        /*008c*/ 	.byte	0x04, 0x36
        /*008e*/ 	.short	(.L_36 - .L_35)
.L_35:
        /*0090*/ 	.word	0x00000008
.L_36:


//--------------------- .nv.callgraph             --------------------------
	.section	.nv.callgraph,"",@"SHT_CUDA_CALLGRAPH"
	.align	4
	.sectionentsize	8
	.align		4
        /*0000*/ 	.word	0x00000000
	.align		4
        /*0004*/ 	.word	0xffffffff
	.align		4
        /*0008*/ 	.word	0x00000000
	.align		4
        /*000c*/ 	.word	0xfffffffe
	.align		4
        /*0010*/ 	.word	0x00000000
	.align		4
        /*0014*/ 	.word	0xfffffffd
	.align		4
        /*0018*/ 	.word	0x00000000
	.align		4
        /*001c*/ 	.word	0xfffffffc


//--------------------- .nv.constant4             --------------------------
	.section	.nv.constant4,"a",@progbits
	.align	8
	.align		8
.nv.constant4:
        /*0000*/ 	.dword	precalc_xorwow_matrix
	.align		8
        /*0008*/ 	.dword	precalc_xorwow_offset_matrix
	.align		8
        /*0010*/ 	.dword	mrg32k3aM1
	.align		8
        /*0018*/ 	.dword	mrg32k3aM2
	.align		8
        /*0020*/ 	.dword	mrg32k3aM1SubSeq
	.align		8
        /*0028*/ 	.dword	mrg32k3aM2SubSeq
	.align		8
        /*0030*/ 	.dword	mrg32k3aM1Seq
	.align		8
        /*0038*/ 	.dword	mrg32k3aM2Seq


//--------------------- .nv.constant3             --------------------------
	.section	.nv.constant3,"a",@progbits
	.align	8
.nv.constant3:
	.type		__cr_lgamma_table,@object
	.size		__cr_lgamma_table,(.L_8 - __cr_lgamma_table)
__cr_lgamma_table:
        /*0000*/ 	.byte	0x00, 0x00, 0x00, 0x00, 0x00, 0x00, 0x00, 0x00, 0x00, 0x00, 0x00, 0x00, 0x00, 0x00, 0x00, 0x00
        /*0010*/ 	.byte	0xef, 0x39, 0xfa, 0xfe, 0x42, 0x2e, 0xe6, 0x3f, 0x02, 0x20, 0x2a, 0xfa, 0x0b, 0xab, 0xfc, 0x3f
        /*0020*/ 	.byte	0xf9, 0x2c, 0x92, 0x7c, 0xa7, 0x6c, 0x09, 0x40, 0xc9, 0x79, 0x44, 0x3c, 0x64, 0x26, 0x13, 0x40
        /*0030*/ 	.byte	0xca, 0x01, 0xcf, 0x3a, 0x27, 0x51, 0x1a, 0x40, 0x30, 0xcc, 0x2d, 0xf3, 0xe1, 0x0c, 0x21, 0x40
        /*0040*/ 	.byte	0x0d, 0xb7, 0xfc, 0x82, 0x8e, 0x35, 0x25, 0x40
.L_8:


//--------------------- .text._Z10distances3PdS_S_Pi --------------------------
	.section	.text._Z10distances3PdS_S_Pi,"ax",@progbits
	.align	128
        .global         _Z10distances3PdS_S_Pi
        .type           _Z10distances3PdS_S_Pi,@function
        .size           _Z10distances3PdS_S_Pi,(.L_x_7 - _Z10distances3PdS_S_Pi)
        .other          _Z10distances3PdS_S_Pi,@"STO_CUDA_ENTRY STV_DEFAULT"
_Z10distances3PdS_S_Pi:
.text._Z10distances3PdS_S_Pi:
[----:B------:R-:W-:Y:S01]  /*0000*/  LDC R1, c[0x0][0x37c] ;  /* 0x0000df00ff017b82 */ /* 0x000fe20000000800 */
[----:B------:R-:W0:Y:S01]  /*0010*/  S2R R3, SR_TID.X ;  /* 0x0000000000037919 */ /* 0x000e220000002100 */
[----:B------:R-:W1:Y:S01]  /*0020*/  LDCU.64 UR6, c[0x0][0x358] ;  /* 0x00006b00ff0677ac */ /* 0x000e620008000a00 */
[----:B------:R-:W2:Y:S01]  /*0030*/  S2R R0, SR_CTAID.X ;  /* 0x0000000000007919 */ /* 0x000ea20000002500 */
[----:B------:R-:W2:Y:S01]  /*0040*/  LDCU UR4, c[0x0][0x360] ;  /* 0x00006c00ff0477ac */ /* 0x000ea20008000800 */
[----:B0-----:R-:W-:Y:S01]  /*0050*/  ISETP.NE.AND P0, PT, R3, RZ, PT ;  /* 0x000000ff0300720c */ /* 0x001fe20003f05270 */
[----:B--2---:R-:W-:-:S12]  /*0060*/  IMAD R2, R0, UR4, R3 ;  /* 0x0000000400027c24 */ /* 0x004fd8000f8e0203 */
[----:B------:R-:W0:Y:S02]  /*0070*/  @!P0 LDC.64 R4, c[0x0][0x398] ;  /* 0x0000e600ff048b82 */ /* 0x000e240000000a00 */
[----:B0-----:R-:W-:-:S05]  /*0080*/  @!P0 IMAD.WIDE.U32 R4, R0, 0x4, R4 ;  /* 0x0000000400048825 */ /* 0x001fca00078e0004 */
[----:B-1----:R0:W-:Y:S01]  /*0090*/  @!P0 STG.E desc[UR6][R4.64], RZ ;  /* 0x000000ff04008986 */ /* 0x0021e2000c101906 */
[----:B------:R-:W-:Y:S01]  /*00a0*/  BAR.SYNC.DEFER_BLOCKING 0x0 ;  /* 0x0000000000007b1d */ /* 0x000fe20000010000 */
[----:B0-----:R-:W-:-:S06]  /*00b0*/  CS2R R4, SR_CLOCKLO ;  /* 0x0000000000047805 */ /* 0x001fcc0000015000 */
[C---:B------:R-:W-:Y:S01]  /*00c0*/  IADD3 R3, P0, PT, R2.reuse, R4, RZ ;  /* 0x0000000402037210 */ /* 0x040fe20007f1e0ff */
[----:B------:R-:W0:Y:S01]  /*00d0*/  LDC.64 R14, c[0x0][0x388] ;  /* 0x0000e200ff0e7b82 */ /* 0x000e220000000a00 */
[----:B------:R-:W-:Y:S02]  /*00e0*/  IMAD.MOV.U32 R13, RZ, RZ, 0x3ca00000 ;  /* 0x3ca00000ff0d7424 */ /* 0x000fe400078e00ff */
[----:B------:R-:W-:Y:S02]  /*00f0*/  LOP3.LUT R3, R3, 0xaad26b49, RZ, 0x3c, !PT ;  /* 0xaad26b4903037812 */ /* 0x000fe400078e3cff */
[----:B------:R-:W-:-:S03]  /*0100*/  LEA.HI.X.SX32 R5, R2, R5, 0x1, P0 ;  /* 0x0000000502057211 */ /* 0x000fc600000f0eff */
[----:B------:R-:W-:-:S04]  /*0110*/  IMAD R3, R3, 0x4182bed5, RZ ;  /* 0x4182bed503037824 */ /* 0x000fc800078e02ff */
[C---:B------:R-:W-:Y:S02]  /*0120*/  VIADD R4, R3.reuse, 0x75bcd15 ;  /* 0x075bcd1503047836 */ /* 0x040fe40000000000 */
[----:B------:R-:W-:-:S03]  /*0130*/  VIADD R6, R3, 0x583f19 ;  /* 0x00583f1903067836 */ /* 0x000fc60000000000 */
[----:B------:R-:W-:Y:S01]  /*0140*/  SHF.R.U32.HI R7, RZ, 0x2, R4 ;  /* 0x00000002ff077819 */ /* 0x000fe20000011604 */
[----:B------:R-:W-:-:S03]  /*0150*/  IMAD.SHL.U32 R9, R6, 0x10, RZ ;  /* 0x0000001006097824 */ /* 0x000fc600078e00ff */
[----:B------:R-:W-:Y:S02]  /*0160*/  LOP3.LUT R7, R7, R4, RZ, 0x3c, !PT ;  /* 0x0000000407077212 */ /* 0x000fe400078e3cff */
[----:B------:R-:W-:Y:S01]  /*0170*/  LOP3.LUT R4, R5, 0xf7dcefdd, RZ, 0x3c, !PT ;  /* 0xf7dcefdd05047812 */ /* 0x000fe200078e3cff */
[----:B0-----:R-:W-:Y:S01]  /*0180*/  IMAD.WIDE R14, R2, 0x8, R14 ;  /* 0x00000008020e7825 */ /* 0x001fe200078e020e */
[----:B------:R-:W-:-:S03]  /*0190*/  LOP3.LUT R5, R3, 0x159a55e5, RZ, 0x3c, !PT ;  /* 0x159a55e503057812 */ /* 0x000fc600078e3cff */
[----:B------:R-:W-:Y:S01]  /*01a0*/  IMAD.SHL.U32 R8, R7, 0x2, RZ ;  /* 0x0000000207087824 */ /* 0x000fe200078e00ff */
[----:B------:R-:W-:Y:S01]  /*01b0*/  SHF.R.U32.HI R10, RZ, 0x2, R5 ;  /* 0x00000002ff0a7819 */ /* 0x000fe20000011605 */
[----:B------:R-:W-:-:S03]  /*01c0*/  IMAD R4, R4, -0x658354e5, RZ ;  /* 0x9a7cab1b04047824 */ /* 0x000fc600078e02ff */
[----:B------:R-:W-:Y:S01]  /*01d0*/  LOP3.LUT R8, R6, R9, R8, 0x96, !PT ;  /* 0x0000000906087212 */ /* 0x000fe200078e9608 */
[----:B------:R-:W-:Y:S01]  /*01e0*/  VIADD R5, R4, 0x1f123bb5 ;  /* 0x1f123bb504057836 */ /* 0x000fe20000000000 */
[----:B------:R-:W-:Y:S02]  /*01f0*/  LOP3.LUT R10, R10, 0x159a55e5, R3, 0x96, !PT ;  /* 0x159a55e50a0a7812 */ /* 0x000fe400078e9603 */
[----:B------:R-:W-:Y:S02]  /*0200*/  LOP3.LUT R8, R8, R7, RZ, 0x3c, !PT ;  /* 0x0000000708087212 */ /* 0x000fe400078e3cff */
[----:B------:R-:W-:Y:S01]  /*0210*/  SHF.R.U32.HI R12, RZ, 0x2, R5 ;  /* 0x00000002ff0c7819 */ /* 0x000fe20000011605 */
[----:B------:R-:W-:Y:S01]  /*0220*/  IMAD.SHL.U32 R6, R10, 0x2, RZ ;  /* 0x000000020a067824 */ /* 0x000fe200078e00ff */
[----:B------:R-:W-:Y:S01]  /*0230*/  IADD3 R3, PT, PT, R3, 0x64f0c9, R4 ;  /* 0x0064f0c903037810 */ /* 0x000fe20007ffe004 */
[----:B------:R-:W-:Y:S01]  /*0240*/  IMAD.SHL.U32 R7, R8, 0x10, RZ ;  /* 0x0000001008077824 */ /* 0x000fe200078e00ff */
[----:B------:R-:W-:-:S02]  /*0250*/  LOP3.LUT R12, R12, R5, RZ, 0x3c, !PT ;  /* 0x000000050c0c7212 */ /* 0x000fc400078e3cff */
[----:B------:R-:W-:Y:S02]  /*0260*/  LOP3.LUT R5, R4, 0x5491333, RZ, 0x3c, !PT ;  /* 0x0549133304057812 */ /* 0x000fe400078e3cff */
[----:B------:R-:W-:Y:S01]  /*0270*/  LOP3.LUT R7, R10, R6, R7, 0x96, !PT ;  /* 0x000000060a077212 */ /* 0x000fe200078e9607 */
[----:B------:R-:W-:Y:S01]  /*0280*/  IMAD.SHL.U32 R9, R12, 0x2, RZ ;  /* 0x000000020c097824 */ /* 0x000fe200078e00ff */
[----:B------:R-:W-:Y:S02]  /*0290*/  SHF.R.U32.HI R5, RZ, 0x2, R5 ;  /* 0x00000002ff057819 */ /* 0x000fe40000011605 */
[----:B------:R-:W-:Y:S02]  /*02a0*/  LOP3.LUT R6, R7, R8, RZ, 0x3c, !PT ;  /* 0x0000000807067212 */ /* 0x000fe400078e3cff */
[----:B------:R-:W-:Y:S02]  /*02b0*/  LOP3.LUT R5, R5, 0x5491333, R4, 0x96, !PT ;  /* 0x0549133305057812 */ /* 0x000fe400078e9604 */
[----:B------:R-:W-:Y:S01]  /*02c0*/  IADD3 R4, PT, PT, R3, 0xb0f8a, R6 ;  /* 0x000b0f8a03047810 */ /* 0x000fe20007ffe006 */
[----:B------:R-:W-:-:S05]  /*02d0*/  IMAD.SHL.U32 R7, R6, 0x10, RZ ;  /* 0x0000001006077824 */ /* 0x000fca00078e00ff */
[----:B------:R-:W-:Y:S02]  /*02e0*/  LOP3.LUT R7, R12, R9, R7, 0x96, !PT ;  /* 0x000000090c077212 */ /* 0x000fe400078e9607 */
[----:B------:R-:W-:Y:S02]  /*02f0*/  IADD3 R9, PT, PT, R3, 0x587c5, R8 ;  /* 0x000587c503097810 */ /* 0x000fe40007ffe008 */
[----:B------:R-:W-:Y:S01]  /*0300*/  LOP3.LUT R10, R7, R6, RZ, 0x3c, !PT ;  /* 0x00000006070a7212 */ /* 0x000fe200078e3cff */
[----:B------:R-:W-:-:S04]  /*0310*/  IMAD.SHL.U32 R7, R5, 0x2, RZ ;  /* 0x0000000205077824 */ /* 0x000fc800078e00ff */
[----:B------:R-:W-:-:S05]  /*0320*/  IMAD.SHL.U32 R12, R10, 0x10, RZ ;  /* 0x000000100a0c7824 */ /* 0x000fca00078e00ff */
[----:B------:R-:W-:Y:S01]  /*0330*/  LOP3.LUT R7, R5, R7, R12, 0x96, !PT ;  /* 0x0000000705077212 */ /* 0x000fe200078e960c */
[----:B------:R-:W-:-:S03]  /*0340*/  IMAD.WIDE.U32 R4, R4, 0x200000, RZ ;  /* 0x0020000004047825 */ /* 0x000fc600078e00ff */
[----:B------:R-:W-:Y:S01]  /*0350*/  LOP3.LUT R6, R7, R10, RZ, 0x3c, !PT ;  /* 0x0000000a07067212 */ /* 0x000fe200078e3cff */
[----:B------:R-:W-:Y:S01]  /*0360*/  IMAD.MOV.U32 R12, RZ, RZ, 0x0 ;  /* 0x00000000ff0c7424 */ /* 0x000fe200078e00ff */
[----:B------:R-:W-:Y:S01]  /*0370*/  LOP3.LUT R8, R4, R9, RZ, 0x3c, !PT ;  /* 0x0000000904087212 */ /* 0x000fe200078e3cff */
[----:B------:R-:W-:Y:S01]  /*0380*/  IMAD.MOV.U32 R9, RZ, RZ, R5 ;  /* 0x000000ffff097224 */ /* 0x000fe200078e0005 */
[C---:B------:R-:W-:Y:S02]  /*0390*/  IADD3 R6, PT, PT, R3.reuse, 0x161f14, R6 ;  /* 0x00161f1403067810 */ /* 0x040fe40007ffe006 */
[----:B------:R-:W-:Y:S01]  /*03a0*/  IADD3 R3, PT, PT, R3, 0x10974f, R10 ;  /* 0x0010974f03037810 */ /* 0x000fe20007ffe00a */
[----:B------:R-:W0:Y:S01]  /*03b0*/  I2F.F64.U64 R4, R8 ;  /* 0x0000000800047312 */ /* 0x000e220000301800 */
[----:B------:R-:W1:Y:S01]  /*03c0*/  LDC.64 R10, c[0x0][0x380] ;  /* 0x0000e000ff0a7b82 */ /* 0x000e620000000a00 */
[----:B------:R-:W-:-:S04]  /*03d0*/  IMAD.WIDE.U32 R6, R6, 0x200000, RZ ;  /* 0x0020000006067825 */ /* 0x000fc800078e00ff */
[----:B------:R-:W-:Y:S01]  /*03e0*/  IMAD.MOV.U32 R17, RZ, RZ, R7 ;  /* 0x000000ffff117224 */ /* 0x000fe200078e0007 */
[----:B------:R-:W-:-:S04]  /*03f0*/  LOP3.LUT R16, R6, R3, RZ, 0x3c, !PT ;  /* 0x0000000306107212 */ /* 0x000fc800078e3cff */
[----:B------:R-:W2:Y:S01]  /*0400*/  I2F.F64.U64 R6, R16 ;  /* 0x0000001000067312 */ /* 0x000ea20000301800 */
[-C--:B0-----:R-:W-:Y:S01]  /*0410*/  DFMA R4, R4, R12.reuse, 5.5511151231257827021e-17 ;  /* 0x3c9000000404742b */ /* 0x081fe2000000000c */
[----:B-1----:R-:W-:Y:S01]  /*0420*/  IMAD.WIDE R10, R2, 0x8, R10 ;  /* 0x00000008020a7825 */ /* 0x002fe200078e020a */
[----:B--2---:R-:W-:-:S05]  /*0430*/  DFMA R12, R6, R12, 5.5511151231257827021e-17 ;  /* 0x3c900000060c742b */ /* 0x004fca000000000c */
[----:B------:R0:W-:Y:S04]  /*0440*/  STG.E.64 desc[UR6][R10.64], R4 ;  /* 0x000000040a007986 */ /* 0x0001e8000c101b06 */
[----:B------:R1:W-:Y:S04]  /*0450*/  STG.E.64 desc[UR6][R14.64], R12 ;  /* 0x0000000c0e007986 */ /* 0x0003e8000c101b06 */
[----:B------:R-:W2:Y:S01]  /*0460*/  LDG.E.64 R6, desc[UR6][R10.64] ;  /* 0x000000060a067981 */ /* 0x000ea2000c1e1b00 */
[----:B------:R-:W-:Y:S01]  /*0470*/  DMUL R8, R12, R12 ;  /* 0x0000000c0c087228 */ /* 0x000fe20000000000 */
[----:B------:R-:W-:Y:S01]  /*0480*/  MOV R18, 0x0 ;  /* 0x0000000000127802 */ /* 0x000fe20000000f00 */
[----:B------:R-:W-:Y:S01]  /*0490*/  IMAD.MOV.U32 R19, RZ, RZ, 0x3fd80000 ;  /* 0x3fd80000ff137424 */ /* 0x000fe200078e00ff */
[----:B------:R-:W-:Y:S05]  /*04a0*/  BSSY.RECONVERGENT B0, `(.L_x_0) ;  /* 0x0000014000007945 */ /* 0x000fea0003800200 */
[----:B--2---:R-:W-:-:S06]  /*04b0*/  DFMA R6, R6, R6, R8 ;  /* 0x000000060606722b */ /* 0x004fcc0000000008 */
[----:B------:R-:W2:Y:S04]  /*04c0*/  MUFU.RSQ64H R9, R7 ;  /* 0x0000000700097308 */ /* 0x000ea80000001c00 */
[----:B------:R-:W-:-:S05]  /*04d0*/  VIADD R8, R7, 0xfcb00000 ;  /* 0xfcb0000007087836 */ /* 0x000fca0000000000 */
[----:B------:R-:W-:Y:S01]  /*04e0*/  ISETP.GE.U32.AND P0, PT, R8, 0x7ca00000, PT ;  /* 0x7ca000000800780c */ /* 0x000fe20003f06070 */
[----:B--2---:R-:W-:-:S08]  /*04f0*/  DMUL R16, R8, R8 ;  /* 0x0000000808107228 */ /* 0x004fd00000000000 */
[----:B------:R-:W-:-:S08]  /*0500*/  DFMA R16, R6, -R16, 1 ;  /* 0x3ff000000610742b */ /* 0x000fd00000000810 */
[----:B------:R-:W-:Y:S02]  /*0510*/  DFMA R18, R16, R18, 0.5 ;  /* 0x3fe000001012742b */ /* 0x000fe40000000012 */
[----:B------:R-:W-:-:S08]  /*0520*/  DMUL R16, R8, R16 ;  /* 0x0000001008107228 */ /* 0x000fd00000000000 */
[----:B------:R-:W-:-:S08]  /*0530*/  DFMA R16, R18, R16, R8 ;  /* 0x000000101210722b */ /* 0x000fd00000000008 */
[----:B0-----:R-:W-:Y:S02]  /*0540*/  DMUL R10, R6, R16 ;  /* 0x00000010060a7228 */ /* 0x001fe40000000000 */
[----:B-1----:R-:W-:Y:S02]  /*0550*/  VIADD R15, R17, 0xfff00000 ;  /* 0xfff00000110f7836 */ /* 0x002fe40000000000 */
[----:B------:R-:W-:-:S04]  /*0560*/  IMAD.MOV.U32 R14, RZ, RZ, R16 ;  /* 0x000000ffff0e7224 */ /* 0x000fc800078e0010 */
[----:B------:R-:W-:-:S08]  /*0570*/  DFMA R12, R10, -R10, R6 ;  /* 0x8000000a0a0c722b */ /* 0x000fd00000000006 */
[----:B------:R-:W-:Y:S01]  /*0580*/  DFMA R4, R12, R14, R10 ;  /* 0x0000000e0c04722b */ /* 0x000fe2000000000a */
[----:B------:R-:W-:Y:S10]  /*0590*/  @!P0 BRA `(.L_x_1) ;  /* 0x0000000000108947 */ /* 0x000ff40003800000 */
[----:B------:R-:W-:-:S07]  /*05a0*/  MOV R4, 0x5c0 ;  /* 0x000005c000047802 */ /* 0x000fce0000000f00 */
[----:B------:R-:W-:Y:S05]  /*05b0*/  CALL.REL.NOINC `($__internal_0_$__cuda_sm20_dsqrt_rn_f64_mediumpath_v1) ;  /* 0x00000000004c7944 */ /* 0x000fea0003c00000 */
[----:B------:R-:W-:Y:S02]  /*05c0*/  IMAD.MOV.U32 R4, RZ, RZ, R8 ;  /* 0x000000ffff047224 */ /* 0x000fe400078e0008 */
[----:B------:R-:W-:-:S07]  /*05d0*/  IMAD.MOV.U32 R5, RZ, RZ, R9 ;  /* 0x000000ffff057224 */ /* 0x000fce00078e0009 */
.L_x_1:
[----:B------:R-:W-:Y:S05]  /*05e0*/  BSYNC.RECONVERGENT B0 ;  /* 0x0000000000007941 */ /* 0x000fea0003800200 */
.L_x_0:
[----:B------:R-:W0:Y:S01]  /*05f0*/  LDC.64 R6, c[0x0][0x390] ;  /* 0x0000e400ff067b82 */ /* 0x000e220000000a00 */
[C---:B------:R-:W-:Y:S01]  /*0600*/  ISETP.GT.AND P0, PT, R2.reuse, 0x1dcd64ff, PT ;  /* 0x1dcd64ff0200780c */ /* 0x040fe20003f04270 */
[----:B0-----:R-:W-:-:S05]  /*0610*/  IMAD.WIDE R2, R2, 0x8, R6 ;  /* 0x0000000802027825 */ /* 0x001fca00078e0206 */
[----:B------:R0:W-:Y:S07]  /*0620*/  STG.E.64 desc[UR6][R2.64], R4 ;  /* 0x0000000402007986 */ /* 0x0001ee000c101b06 */
[----:B------:R-:W-:Y:S05]  /*0630*/  @P0 EXIT ;  /* 0x000000000000094d */ /* 0x000fea0003800000 */
[----:B0-----:R-:W0:Y:S01]  /*0640*/  F2I.F64.TRUNC R4, R4 ;  /* 0x0000000400047311 */ /* 0x001e22000030d100 */
[----:B------:R-:W1:Y:S01]  /*0650*/  S2R R6, SR_LANEID ;  /* 0x0000000000067919 */ /* 0x000e620000000000 */
[----:B------:R-:W2:Y:S01]  /*0660*/  LDC.64 R2, c[0x0][0x398] ;  /* 0x0000e600ff027b82 */ /* 0x000ea20000000a00 */
[----:B------:R-:W-:Y:S02]  /*0670*/  VOTEU.ANY UR4, UPT, PT ;  /* 0x0000000000047886 */ /* 0x000fe400038e0100 */
[----:B------:R-:W-:-:S05]  /*0680*/  UFLO.U32 UR4, UR4 ;  /* 0x00000004000472bd */ /* 0x000fca00080e0000 */
[----:B0-----:R-:W0:Y:S01]  /*0690*/  REDUX.SUM UR5, R4 ;  /* 0x00000000040573c4 */ /* 0x001e22000000c000 */
[----:B--2---:R-:W-:Y:S01]  /*06a0*/  IMAD.WIDE.U32 R2, R0, 0x4, R2 ;  /* 0x0000000400027825 */ /* 0x004fe200078e0002 */
[----:B-1----:R-:W-:-:S03]  /*06b0*/  ISETP.EQ.U32.AND P0, PT, R6, UR4, PT ;  /* 0x0000000406007c0c */ /* 0x002fc6000bf02070 */
[----:B0-----:R-:W-:-:S10]  /*06c0*/  IMAD.U32 R7, RZ, RZ, UR5 ;  /* 0x00000005ff077e24 */ /* 0x001fd4000f8e00ff */
[----:B------:R-:W-:Y:S01]  /*06d0*/  @P0 REDG.E.ADD.STRONG.GPU desc[UR6][R2.64], R7 ;  /* 0x000000070200098e */ /* 0x000fe2000c12e106 */
[----:B------:R-:W-:Y:S05]  /*06e0*/  EXIT ;  /* 0x000000000000794d */ /* 0x000fea0003800000 */
        .weak           $__internal_0_$__cuda_sm20_dsqrt_rn_f64_mediumpath_v1
        .type           $__internal_0_$__cuda_sm20_dsqrt_rn_f64_mediumpath_v1,@function
        .size           $__internal_0_$__cuda_sm20_dsqrt_rn_f64_mediumpath_v1,(.L_x_7 - $__internal_0_$__cuda_sm20_dsqrt_rn_f64_mediumpath_v1)
$__internal_0_$__cuda_sm20_dsqrt_rn_f64_mediumpath_v1:
[----:B------:R-:W-:Y:S01]  /*06f0*/  ISETP.GE.U32.AND P0, PT, R8, -0x3400000, PT ;  /* 0xfcc000000800780c */ /* 0x000fe20003f06070 */
[----:B------:R-:W-:Y:S01]  /*0700*/  BSSY.RECONVERGENT B1, `(.L_x_2) ;  /* 0x0000024000017945 */ /* 0x000fe20003800200 */
[----:B------:R-:W-:-:S11]  /*0710*/  IMAD.MOV.U32 R17, RZ, RZ, R15 ;  /* 0x000000ffff117224 */ /* 0x000fd600078e000f */
[----:B------:R-:W-:Y:S05]  /*0720*/  @!P0 BRA `(.L_x_3) ;  /* 0x0000000000208947 */ /* 0x000fea0003800000 */
[----:B------:R-:W-:-:S10]  /*0730*/  DFMA.RM R10, R12, R16, R10 ;  /* 0x000000100c0a722b */ /* 0x000fd4000000400a */
[----:B------:R-:W-:-:S05]  /*0740*/  IADD3 R8, P0, PT, R10, 0x1, RZ ;  /* 0x000000010a087810 */ /* 0x000fca0007f1e0ff */
[----:B------:R-:W-:-:S06]  /*0750*/  IMAD.X R9, RZ, RZ, R11, P0 ;  /* 0x000000ffff097224 */ /* 0x000fcc00000e060b */
[----:B------:R-:W-:-:S08]  /*0760*/  DFMA.RP R6, -R10, R8, R6 ;  /* 0x000000080a06722b */ /* 0x000fd00000008106 */
[----:B------:R-:W-:-:S06]  /*0770*/  DSETP.GT.AND P0, PT, R6, RZ, PT ;  /* 0x000000ff0600722a */ /* 0x000fcc0003f04000 */
[----:B------:R-:W-:Y:S02]  /*0780*/  FSEL R8, R8, R10, P0 ;  /* 0x0000000a08087208 */ /* 0x000fe40000000000 */
[----:B------:R-:W-:Y:S01]  /*0790*/  FSEL R9, R9, R11, P0 ;  /* 0x0000000b09097208 */ /* 0x000fe20000000000 */
[----:B------:R-:W-:Y:S06]  /*07a0*/  BRA `(.L_x_4) ;  /* 0x0000000000647947 */ /* 0x000fec0003800000 */
.L_x_3:
[----:B------:R-:W-:-:S14]  /*07b0*/  DSETP.NE.AND P0, PT, R6, RZ, PT ;  /* 0x000000ff0600722a */ /* 0x000fdc0003f05000 */
[----:B------:R-:W-:Y:S05]  /*07c0*/  @!P0 BRA `(.L_x_5) ;  /* 0x0000000000588947 */ /* 0x000fea0003800000 */
[----:B------:R-:W-:-:S13]  /*07d0*/  ISETP.GE.AND P0, PT, R7, RZ, PT ;  /* 0x000000ff0700720c */ /* 0x000fda0003f06270 */
[----:B------:R-:W-:Y:S01]  /*07e0*/  @!P0 MOV R8, 0x0 ;  /* 0x0000000000088802 */ /* 0x000fe20000000f00 */
[----:B------:R-:W-:Y:S01]  /*07f0*/  @!P0 IMAD.MOV.U32 R9, RZ, RZ, -0x80000 ;  /* 0xfff80000ff098424 */ /* 0x000fe200078e00ff */
[----:B------:R-:W-:Y:S06]  /*0800*/  @!P0 BRA `(.L_x_4) ;  /* 0x00000000004c8947 */ /* 0x000fec0003800000 */
[----:B------:R-:W-:-:S13]  /*0810*/  ISETP.GT.AND P0, PT, R7, 0x7fefffff, PT ;  /* 0x7fefffff0700780c */ /* 0x000fda0003f04270 */
[----:B------:R-:W-:Y:S05]  /*0820*/  @P0 BRA `(.L_x_5) ;  /* 0x0000000000400947 */ /* 0x000fea0003800000 */
[----:B------:R-:W-:Y:S01]  /*0830*/  DMUL R6, R6, 8.11296384146066816958e+31 ;  /* 0x4690000006067828 */ /* 0x000fe20000000000 */
[----:B------:R-:W-:Y:S02]  /*0840*/  IMAD.MOV.U32 R8, RZ, RZ, RZ ;  /* 0x000000ffff087224 */ /* 0x000fe400078e00ff */
[----:B------:R-:W-:Y:S02]  /*0850*/  IMAD.MOV.U32 R12, RZ, RZ, 0x0 ;  /* 0x00000000ff0c7424 */ /* 0x000fe400078e00ff */
[----:B------:R-:W-:Y:S01]  /*0860*/  IMAD.MOV.U32 R13, RZ, RZ, 0x3fd80000 ;  /* 0x3fd80000ff0d7424 */ /* 0x000fe200078e00ff */
[----:B------:R-:W0:Y:S02]  /*0870*/  MUFU.RSQ64H R9, R7 ;  /* 0x0000000700097308 */ /* 0x000e240000001c00 */
[----:B0-----:R-:W-:-:S08]  /*0880*/  DMUL R10, R8, R8 ;  /* 0x00000008080a7228 */ /* 0x001fd00000000000 */
[----:B------:R-:W-:-:S08]  /*0890*/  DFMA R10, R6, -R10, 1 ;  /* 0x3ff00000060a742b */ /* 0x000fd0000000080a */
[----:B------:R-:W-:Y:S02]  /*08a0*/  DFMA R12, R10, R12, 0.5 ;  /* 0x3fe000000a0c742b */ /* 0x000fe4000000000c */
[----:B------:R-:W-:-:S08]  /*08b0*/  DMUL R10, R8, R10 ;  /* 0x0000000a080a7228 */ /* 0x000fd00000000000 */
[----:B------:R-:W-:-:S08]  /*08c0*/  DFMA R10, R12, R10, R8 ;  /* 0x0000000a0c0a722b */ /* 0x000fd00000000008 */
[----:B------:R-:W-:Y:S02]  /*08d0*/  DMUL R8, R6, R10 ;  /* 0x0000000a06087228 */ /* 0x000fe40000000000 */
[----:B------:R-:W-:-:S06]  /*08e0*/  VIADD R11, R11, 0xfff00000 ;  /* 0xfff000000b0b7836 */ /* 0x000fcc0000000000 */
[----:B------:R-:W-:-:S08]  /*08f0*/  DFMA R12, R8, -R8, R6 ;  /* 0x80000008080c722b */ /* 0x000fd00000000006 */
[----:B------:R-:W-:-:S10]  /*0900*/  DFMA R8, R10, R12, R8 ;  /* 0x0000000c0a08722b */ /* 0x000fd40000000008 */
[----:B------:R-:W-:Y:S01]  /*0910*/  VIADD R9, R9, 0xfcb00000 ;  /* 0xfcb0000009097836 */ /* 0x000fe20000000000 */
[----:B------:R-:W-:Y:S06]  /*0920*/  BRA `(.L_x_4) ;  /* 0x0000000000047947 */ /* 0x000fec0003800000 */
.L_x_5:
[----:B------:R-:W-:-:S11]  /*0930*/  DADD R8, R6, R6 ;  /* 0x0000000006087229 */ /* 0x000fd60000000006 */
.L_x_4:
[----:B------:R-:W-:Y:S05]  /*0940*/  BSYNC.RECONVERGENT B1 ;  /* 0x0000000000017941 */ /* 0x000fea0003800200 */
.L_x_2:
[----:B------:R-:W-:-:S04]  /*0950*/  IMAD.MOV.U32 R5, RZ, RZ, 0x0 ;  /* 0x00000000ff057424 */ /* 0x000fc800078e00ff */
[----:B------:R-:W-:Y:S05]  /*0960*/  RET.REL.NODEC R4 `(_Z10distances3PdS_S_Pi) ;  /* 0xfffffff404a47950 */ /* 0x000fea0003c3ffff */
.L_x_6:
[----:B------:R-:W-:-:S00]  /*0970*/  BRA `(.L_x_6) ;  /* 0xfffffffc00fc7947 */ /* 0x000fc0000383ffff */
[----:B------:R-:W-:-:S00]  /*0980*/  NOP ;  /* 0x0000000000007918 */ /* 0x000fc00000000000 */
[----:B------:R-:W-:-:S00]  /*0990*/  NOP ;  /* 0x0000000000007918 */ /* 0x000fc00000000000 */
[----:B------:R-:W-:-:S00]  /*09a0*/  NOP ;  /* 0x0000000000007918 */ /* 0x000fc00000000000 */
[----:B------:R-:W-:-:S00]  /*09b0*/  NOP ;  /* 0x0000000000007918 */ /* 0x000fc00000000000 */
[----:B------:R-:W-:-:S00]  /*09c0*/  NOP ;  /* 0x0000000000007918 */ /* 0x000fc00000000000 */
[----:B------:R-:W-:-:S00]  /*09d0*/  NOP ;  /* 0x0000000000007918 */ /* 0x000fc00000000000 */
[----:B------:R-:W-:-:S00]  /*09e0*/  NOP ;  /* 0x0000000000007918 */ /* 0x000fc00000000000 */
[----:B------:R-:W-:-:S00]  /*09f0*/  NOP ;  /* 0x0000000000007918 */ /* 0x000fc00000000000 */
.L_x_7:


//--------------------- .nv.global.init           --------------------------
	.section	.nv.global.init,"aw",@progbits
	.align	4
.nv.global.init:
	.type		mrg32k3aM1SubSeq,@object
	.size		mrg32k3aM1SubSeq,(mrg32k3aM2SubSeq - mrg32k3aM1SubSeq)
mrg32k3aM1SubSeq:
        /*0000*/ 	.byte	0x0b, 0xcc, 0xee, 0x04, 0x73, 0x29, 0x8b, 0x6f, 0xf6, 0x53, 0x03, 0xf6, 0x23, 0xf6, 0xea, 0xda
        /* <DEDUP_REMOVED lines=125> */
	.type		mrg32k3aM2SubSeq,@object
	.size		mrg32k3aM2SubSeq,(mrg32k3aM1 - mrg32k3aM2SubSeq)
mrg32k3aM2SubSeq:
        /* <DEDUP_REMOVED lines=126> */
	.type		mrg32k3aM1,@object
	.size		mrg32k3aM1,(mrg32k3aM1Seq - mrg32k3aM1)
mrg32k3aM1:
        /* <DEDUP_REMOVED lines=144> */
	.type		mrg32k3aM1Seq,@object
	.size		mrg32k3aM1Seq,(mrg32k3aM2 - mrg32k3aM1Seq)
mrg32k3aM1Seq:
        /* <DEDUP_REMOVED lines=144> */
	.type		mrg32k3aM2,@object
	.size		mrg32k3aM2,(mrg32k3aM2Seq - mrg32k3aM2)
mrg32k3aM2:
        /* <DEDUP_REMOVED lines=144> */
	.type		mrg32k3aM2Seq,@object
	.size		mrg32k3aM2Seq,(precalc_xorwow_matrix - mrg32k3aM2Seq)
mrg32k3aM2Seq:
        /* <DEDUP_REMOVED lines=144> */
	.type		precalc_xorwow_matrix,@object
	.size		precalc_xorwow_matrix,(precalc_xorwow_offset_matrix - precalc_xorwow_matrix)
precalc_xorwow_matrix:
        /* <DEDUP_REMOVED lines=6400> */
	.type		precalc_xorwow_offset_matrix,@object
	.size		precalc_xorwow_offset_matrix,(.L_1 - precalc_xorwow_offset_matrix)
precalc_xorwow_offset_matrix:
        /* <DEDUP_REMOVED lines=6400> */
.L_1:


//--------------------- .nv.shared.reserved.0     --------------------------
	.section	.nv.shared.reserved.0,"aw",@nobits
	.weak		__nv_reservedSMEM_offset_0_alias
	.size		__nv_reservedSMEM_offset_0_alias, 0, 64
	.other		__nv_reservedSMEM_offset_0_alias,@"STO_CUDA_RESERVED_SHARED STV_DEFAULT"
__nv_reservedSMEM_offset_0_alias:
	.zero		0
	.zero		64


//--------------------- .nv.constant0._Z10distances3PdS_S_Pi --------------------------
	.section	.nv.constant0._Z10distances3PdS_S_Pi,"a",@progbits
	.sectionflags	@""
	.align	4
.nv.constant0._Z10distances3PdS_S_Pi:
	.zero		928


//--------------------- SYMBOLS --------------------------

	.type		.nv.reservedSmem.offset0,@object
	.size		.nv.reservedSmem.offset0,0x4
